//
// Generated by NVIDIA NVVM Compiler
//
// Compiler Build ID: CL-36424714
// Cuda compilation tools, release 13.0, V13.0.88
// Based on NVVM 20.0.0
//

.version 9.0
.target sm_100
.address_size 64

	// .globl	_Z9calc_areadPd
// _ZZ9calc_areadPdE8tmp_area has been demoted

.visible .entry _Z9calc_areadPd(
	.param .f64 _Z9calc_areadPd_param_0,
	.param .u64 .ptr .align 1 _Z9calc_areadPd_param_1
)
{
	.reg .pred 	%p<5>;
	.reg .b32 	%r<8>;
	.reg .b64 	%rd<5>;
	.reg .b64 	%fd<268>;
	// demoted variable
	.shared .align 8 .b8 _ZZ9calc_areadPdE8tmp_area[1024];
	ld.param.f64 	%fd3, [_Z9calc_areadPd_param_0];
	ld.param.u64 	%rd1, [_Z9calc_areadPd_param_1];
	mov.u32 	%r1, %ctaid.x;
	mov.u32 	%r4, %ntid.x;
	mov.u32 	%r2, %tid.x;
	mad.lo.s32 	%r3, %r1, %r4, %r2;
	setp.gt.s32 	%p1, %r3, 99999998;
	mov.f64 	%fd267, 0d0000000000000000;
	@%p1 bra 	$L__BB0_2;
	cvt.rn.f64.s32 	%fd5, %r3;
	mul.f64 	%fd6, %fd3, %fd5;
	mul.f64 	%fd7, %fd6, %fd6;
	mov.f64 	%fd8, 0d3FF0000000000000;
	sub.f64 	%fd9, %fd8, %fd7;
	sqrt.rn.f64 	%fd10, %fd9;
	mul.f64 	%fd267, %fd3, %fd10;
$L__BB0_2:
	setp.gt.s32 	%p2, %r3, 99999998;
	shl.b32 	%r5, %r2, 3;
	mov.u32 	%r6, _ZZ9calc_areadPdE8tmp_area;
	add.s32 	%r7, %r6, %r5;
	st.shared.f64 	[%r7], %fd267;
	bar.sync 	0;
	setp.ne.s32 	%p3, %r2, 0;
	or.pred  	%p4, %p3, %p2;
	@%p4 bra 	$L__BB0_4;
	ld.shared.f64 	%fd11, [_ZZ9calc_areadPdE8tmp_area];
	add.f64 	%fd12, %fd11, 0d0000000000000000;
	ld.shared.f64 	%fd13, [_ZZ9calc_areadPdE8tmp_area+8];
	add.f64 	%fd14, %fd12, %fd13;
	ld.shared.f64 	%fd15, [_ZZ9calc_areadPdE8tmp_area+16];
	add.f64 	%fd16, %fd14, %fd15;
	ld.shared.f64 	%fd17, [_ZZ9calc_areadPdE8tmp_area+24];
	add.f64 	%fd18, %fd16, %fd17;
	ld.shared.f64 	%fd19, [_ZZ9calc_areadPdE8tmp_area+32];
	add.f64 	%fd20, %fd18, %fd19;
	ld.shared.f64 	%fd21, [_ZZ9calc_areadPdE8tmp_area+40];
	add.f64 	%fd22, %fd20, %fd21;
	ld.shared.f64 	%fd23, [_ZZ9calc_areadPdE8tmp_area+48];
	add.f64 	%fd24, %fd22, %fd23;
	ld.shared.f64 	%fd25, [_ZZ9calc_areadPdE8tmp_area+56];
	add.f64 	%fd26, %fd24, %fd25;
	ld.shared.f64 	%fd27, [_ZZ9calc_areadPdE8tmp_area+64];
	add.f64 	%fd28, %fd26, %fd27;
	ld.shared.f64 	%fd29, [_ZZ9calc_areadPdE8tmp_area+72];
	add.f64 	%fd30, %fd28, %fd29;
	ld.shared.f64 	%fd31, [_ZZ9calc_areadPdE8tmp_area+80];
	add.f64 	%fd32, %fd30, %fd31;
	ld.shared.f64 	%fd33, [_ZZ9calc_areadPdE8tmp_area+88];
	add.f64 	%fd34, %fd32, %fd33;
	ld.shared.f64 	%fd35, [_ZZ9calc_areadPdE8tmp_area+96];
	add.f64 	%fd36, %fd34, %fd35;
	ld.shared.f64 	%fd37, [_ZZ9calc_areadPdE8tmp_area+104];
	add.f64 	%fd38, %fd36, %fd37;
	ld.shared.f64 	%fd39, [_ZZ9calc_areadPdE8tmp_area+112];
	add.f64 	%fd40, %fd38, %fd39;
	ld.shared.f64 	%fd41, [_ZZ9calc_areadPdE8tmp_area+120];
	add.f64 	%fd42, %fd40, %fd41;
	ld.shared.f64 	%fd43, [_ZZ9calc_areadPdE8tmp_area+128];
	add.f64 	%fd44, %fd42, %fd43;
	ld.shared.f64 	%fd45, [_ZZ9calc_areadPdE8tmp_area+136];
	add.f64 	%fd46, %fd44, %fd45;
	ld.shared.f64 	%fd47, [_ZZ9calc_areadPdE8tmp_area+144];
	add.f64 	%fd48, %fd46, %fd47;
	ld.shared.f64 	%fd49, [_ZZ9calc_areadPdE8tmp_area+152];
	add.f64 	%fd50, %fd48, %fd49;
	ld.shared.f64 	%fd51, [_ZZ9calc_areadPdE8tmp_area+160];
	add.f64 	%fd52, %fd50, %fd51;
	ld.shared.f64 	%fd53, [_ZZ9calc_areadPdE8tmp_area+168];
	add.f64 	%fd54, %fd52, %fd53;
	ld.shared.f64 	%fd55, [_ZZ9calc_areadPdE8tmp_area+176];
	add.f64 	%fd56, %fd54, %fd55;
	ld.shared.f64 	%fd57, [_ZZ9calc_areadPdE8tmp_area+184];
	add.f64 	%fd58, %fd56, %fd57;
	ld.shared.f64 	%fd59, [_ZZ9calc_areadPdE8tmp_area+192];
	add.f64 	%fd60, %fd58, %fd59;
	ld.shared.f64 	%fd61, [_ZZ9calc_areadPdE8tmp_area+200];
	add.f64 	%fd62, %fd60, %fd61;
	ld.shared.f64 	%fd63, [_ZZ9calc_areadPdE8tmp_area+208];
	add.f64 	%fd64, %fd62, %fd63;
	ld.shared.f64 	%fd65, [_ZZ9calc_areadPdE8tmp_area+216];
	add.f64 	%fd66, %fd64, %fd65;
	ld.shared.f64 	%fd67, [_ZZ9calc_areadPdE8tmp_area+224];
	add.f64 	%fd68, %fd66, %fd67;
	ld.shared.f64 	%fd69, [_ZZ9calc_areadPdE8tmp_area+232];
	add.f64 	%fd70, %fd68, %fd69;
	ld.shared.f64 	%fd71, [_ZZ9calc_areadPdE8tmp_area+240];
	add.f64 	%fd72, %fd70, %fd71;
	ld.shared.f64 	%fd73, [_ZZ9calc_areadPdE8tmp_area+248];
	add.f64 	%fd74, %fd72, %fd73;
	ld.shared.f64 	%fd75, [_ZZ9calc_areadPdE8tmp_area+256];
	add.f64 	%fd76, %fd74, %fd75;
	ld.shared.f64 	%fd77, [_ZZ9calc_areadPdE8tmp_area+264];
	add.f64 	%fd78, %fd76, %fd77;
	ld.shared.f64 	%fd79, [_ZZ9calc_areadPdE8tmp_area+272];
	add.f64 	%fd80, %fd78, %fd79;
	ld.shared.f64 	%fd81, [_ZZ9calc_areadPdE8tmp_area+280];
	add.f64 	%fd82, %fd80, %fd81;
	ld.shared.f64 	%fd83, [_ZZ9calc_areadPdE8tmp_area+288];
	add.f64 	%fd84, %fd82, %fd83;
	ld.shared.f64 	%fd85, [_ZZ9calc_areadPdE8tmp_area+296];
	add.f64 	%fd86, %fd84, %fd85;
	ld.shared.f64 	%fd87, [_ZZ9calc_areadPdE8tmp_area+304];
	add.f64 	%fd88, %fd86, %fd87;
	ld.shared.f64 	%fd89, [_ZZ9calc_areadPdE8tmp_area+312];
	add.f64 	%fd90, %fd88, %fd89;
	ld.shared.f64 	%fd91, [_ZZ9calc_areadPdE8tmp_area+320];
	add.f64 	%fd92, %fd90, %fd91;
	ld.shared.f64 	%fd93, [_ZZ9calc_areadPdE8tmp_area+328];
	add.f64 	%fd94, %fd92, %fd93;
	ld.shared.f64 	%fd95, [_ZZ9calc_areadPdE8tmp_area+336];
	add.f64 	%fd96, %fd94, %fd95;
	ld.shared.f64 	%fd97, [_ZZ9calc_areadPdE8tmp_area+344];
	add.f64 	%fd98, %fd96, %fd97;
	ld.shared.f64 	%fd99, [_ZZ9calc_areadPdE8tmp_area+352];
	add.f64 	%fd100, %fd98, %fd99;
	ld.shared.f64 	%fd101, [_ZZ9calc_areadPdE8tmp_area+360];
	add.f64 	%fd102, %fd100, %fd101;
	ld.shared.f64 	%fd103, [_ZZ9calc_areadPdE8tmp_area+368];
	add.f64 	%fd104, %fd102, %fd103;
	ld.shared.f64 	%fd105, [_ZZ9calc_areadPdE8tmp_area+376];
	add.f64 	%fd106, %fd104, %fd105;
	ld.shared.f64 	%fd107, [_ZZ9calc_areadPdE8tmp_area+384];
	add.f64 	%fd108, %fd106, %fd107;
	ld.shared.f64 	%fd109, [_ZZ9calc_areadPdE8tmp_area+392];
	add.f64 	%fd110, %fd108, %fd109;
	ld.shared.f64 	%fd111, [_ZZ9calc_areadPdE8tmp_area+400];
	add.f64 	%fd112, %fd110, %fd111;
	ld.shared.f64 	%fd113, [_ZZ9calc_areadPdE8tmp_area+408];
	add.f64 	%fd114, %fd112, %fd113;
	ld.shared.f64 	%fd115, [_ZZ9calc_areadPdE8tmp_area+416];
	add.f64 	%fd116, %fd114, %fd115;
	ld.shared.f64 	%fd117, [_ZZ9calc_areadPdE8tmp_area+424];
	add.f64 	%fd118, %fd116, %fd117;
	ld.shared.f64 	%fd119, [_ZZ9calc_areadPdE8tmp_area+432];
	add.f64 	%fd120, %fd118, %fd119;
	ld.shared.f64 	%fd121, [_ZZ9calc_areadPdE8tmp_area+440];
	add.f64 	%fd122, %fd120, %fd121;
	ld.shared.f64 	%fd123, [_ZZ9calc_areadPdE8tmp_area+448];
	add.f64 	%fd124, %fd122, %fd123;
	ld.shared.f64 	%fd125, [_ZZ9calc_areadPdE8tmp_area+456];
	add.f64 	%fd126, %fd124, %fd125;
	ld.shared.f64 	%fd127, [_ZZ9calc_areadPdE8tmp_area+464];
	add.f64 	%fd128, %fd126, %fd127;
	ld.shared.f64 	%fd129, [_ZZ9calc_areadPdE8tmp_area+472];
	add.f64 	%fd130, %fd128, %fd129;
	ld.shared.f64 	%fd131, [_ZZ9calc_areadPdE8tmp_area+480];
	add.f64 	%fd132, %fd130, %fd131;
	ld.shared.f64 	%fd133, [_ZZ9calc_areadPdE8tmp_area+488];
	add.f64 	%fd134, %fd132, %fd133;
	ld.shared.f64 	%fd135, [_ZZ9calc_areadPdE8tmp_area+496];
	add.f64 	%fd136, %fd134, %fd135;
	ld.shared.f64 	%fd137, [_ZZ9calc_areadPdE8tmp_area+504];
	add.f64 	%fd138, %fd136, %fd137;
	ld.shared.f64 	%fd139, [_ZZ9calc_areadPdE8tmp_area+512];
	add.f64 	%fd140, %fd138, %fd139;
	ld.shared.f64 	%fd141, [_ZZ9calc_areadPdE8tmp_area+520];
	add.f64 	%fd142, %fd140, %fd141;
	ld.shared.f64 	%fd143, [_ZZ9calc_areadPdE8tmp_area+528];
	add.f64 	%fd144, %fd142, %fd143;
	ld.shared.f64 	%fd145, [_ZZ9calc_areadPdE8tmp_area+536];
	add.f64 	%fd146, %fd144, %fd145;
	ld.shared.f64 	%fd147, [_ZZ9calc_areadPdE8tmp_area+544];
	add.f64 	%fd148, %fd146, %fd147;
	ld.shared.f64 	%fd149, [_ZZ9calc_areadPdE8tmp_area+552];
	add.f64 	%fd150, %fd148, %fd149;
	ld.shared.f64 	%fd151, [_ZZ9calc_areadPdE8tmp_area+560];
	add.f64 	%fd152, %fd150, %fd151;
	ld.shared.f64 	%fd153, [_ZZ9calc_areadPdE8tmp_area+568];
	add.f64 	%fd154, %fd152, %fd153;
	ld.shared.f64 	%fd155, [_ZZ9calc_areadPdE8tmp_area+576];
	add.f64 	%fd156, %fd154, %fd155;
	ld.shared.f64 	%fd157, [_ZZ9calc_areadPdE8tmp_area+584];
	add.f64 	%fd158, %fd156, %fd157;
	ld.shared.f64 	%fd159, [_ZZ9calc_areadPdE8tmp_area+592];
	add.f64 	%fd160, %fd158, %fd159;
	ld.shared.f64 	%fd161, [_ZZ9calc_areadPdE8tmp_area+600];
	add.f64 	%fd162, %fd160, %fd161;
	ld.shared.f64 	%fd163, [_ZZ9calc_areadPdE8tmp_area+608];
	add.f64 	%fd164, %fd162, %fd163;
	ld.shared.f64 	%fd165, [_ZZ9calc_areadPdE8tmp_area+616];
	add.f64 	%fd166, %fd164, %fd165;
	ld.shared.f64 	%fd167, [_ZZ9calc_areadPdE8tmp_area+624];
	add.f64 	%fd168, %fd166, %fd167;
	ld.shared.f64 	%fd169, [_ZZ9calc_areadPdE8tmp_area+632];
	add.f64 	%fd170, %fd168, %fd169;
	ld.shared.f64 	%fd171, [_ZZ9calc_areadPdE8tmp_area+640];
	add.f64 	%fd172, %fd170, %fd171;
	ld.shared.f64 	%fd173, [_ZZ9calc_areadPdE8tmp_area+648];
	add.f64 	%fd174, %fd172, %fd173;
	ld.shared.f64 	%fd175, [_ZZ9calc_areadPdE8tmp_area+656];
	add.f64 	%fd176, %fd174, %fd175;
	ld.shared.f64 	%fd177, [_ZZ9calc_areadPdE8tmp_area+664];
	add.f64 	%fd178, %fd176, %fd177;
	ld.shared.f64 	%fd179, [_ZZ9calc_areadPdE8tmp_area+672];
	add.f64 	%fd180, %fd178, %fd179;
	ld.shared.f64 	%fd181, [_ZZ9calc_areadPdE8tmp_area+680];
	add.f64 	%fd182, %fd180, %fd181;
	ld.shared.f64 	%fd183, [_ZZ9calc_areadPdE8tmp_area+688];
	add.f64 	%fd184, %fd182, %fd183;
	ld.shared.f64 	%fd185, [_ZZ9calc_areadPdE8tmp_area+696];
	add.f64 	%fd186, %fd184, %fd185;
	ld.shared.f64 	%fd187, [_ZZ9calc_areadPdE8tmp_area+704];
	add.f64 	%fd188, %fd186, %fd187;
	ld.shared.f64 	%fd189, [_ZZ9calc_areadPdE8tmp_area+712];
	add.f64 	%fd190, %fd188, %fd189;
	ld.shared.f64 	%fd191, [_ZZ9calc_areadPdE8tmp_area+720];
	add.f64 	%fd192, %fd190, %fd191;
	ld.shared.f64 	%fd193, [_ZZ9calc_areadPdE8tmp_area+728];
	add.f64 	%fd194, %fd192, %fd193;
	ld.shared.f64 	%fd195, [_ZZ9calc_areadPdE8tmp_area+736];
	add.f64 	%fd196, %fd194, %fd195;
	ld.shared.f64 	%fd197, [_ZZ9calc_areadPdE8tmp_area+744];
	add.f64 	%fd198, %fd196, %fd197;
	ld.shared.f64 	%fd199, [_ZZ9calc_areadPdE8tmp_area+752];
	add.f64 	%fd200, %fd198, %fd199;
	ld.shared.f64 	%fd201, [_ZZ9calc_areadPdE8tmp_area+760];
	add.f64 	%fd202, %fd200, %fd201;
	ld.shared.f64 	%fd203, [_ZZ9calc_areadPdE8tmp_area+768];
	add.f64 	%fd204, %fd202, %fd203;
	ld.shared.f64 	%fd205, [_ZZ9calc_areadPdE8tmp_area+776];
	add.f64 	%fd206, %fd204, %fd205;
	ld.shared.f64 	%fd207, [_ZZ9calc_areadPdE8tmp_area+784];
	add.f64 	%fd208, %fd206, %fd207;
	ld.shared.f64 	%fd209, [_ZZ9calc_areadPdE8tmp_area+792];
	add.f64 	%fd210, %fd208, %fd209;
	ld.shared.f64 	%fd211, [_ZZ9calc_areadPdE8tmp_area+800];
	add.f64 	%fd212, %fd210, %fd211;
	ld.shared.f64 	%fd213, [_ZZ9calc_areadPdE8tmp_area+808];
	add.f64 	%fd214, %fd212, %fd213;
	ld.shared.f64 	%fd215, [_ZZ9calc_areadPdE8tmp_area+816];
	add.f64 	%fd216, %fd214, %fd215;
	ld.shared.f64 	%fd217, [_ZZ9calc_areadPdE8tmp_area+824];
	add.f64 	%fd218, %fd216, %fd217;
	ld.shared.f64 	%fd219, [_ZZ9calc_areadPdE8tmp_area+832];
	add.f64 	%fd220, %fd218, %fd219;
	ld.shared.f64 	%fd221, [_ZZ9calc_areadPdE8tmp_area+840];
	add.f64 	%fd222, %fd220, %fd221;
	ld.shared.f64 	%fd223, [_ZZ9calc_areadPdE8tmp_area+848];
	add.f64 	%fd224, %fd222, %fd223;
	ld.shared.f64 	%fd225, [_ZZ9calc_areadPdE8tmp_area+856];
	add.f64 	%fd226, %fd224, %fd225;
	ld.shared.f64 	%fd227, [_ZZ9calc_areadPdE8tmp_area+864];
	add.f64 	%fd228, %fd226, %fd227;
	ld.shared.f64 	%fd229, [_ZZ9calc_areadPdE8tmp_area+872];
	add.f64 	%fd230, %fd228, %fd229;
	ld.shared.f64 	%fd231, [_ZZ9calc_areadPdE8tmp_area+880];
	add.f64 	%fd232, %fd230, %fd231;
	ld.shared.f64 	%fd233, [_ZZ9calc_areadPdE8tmp_area+888];
	add.f64 	%fd234, %fd232, %fd233;
	ld.shared.f64 	%fd235, [_ZZ9calc_areadPdE8tmp_area+896];
	add.f64 	%fd236, %fd234, %fd235;
	ld.shared.f64 	%fd237, [_ZZ9calc_areadPdE8tmp_area+904];
	add.f64 	%fd238, %fd236, %fd237;
	ld.shared.f64 	%fd239, [_ZZ9calc_areadPdE8tmp_area+912];
	add.f64 	%fd240, %fd238, %fd239;
	ld.shared.f64 	%fd241, [_ZZ9calc_areadPdE8tmp_area+920];
	add.f64 	%fd242, %fd240, %fd241;
	ld.shared.f64 	%fd243, [_ZZ9calc_areadPdE8tmp_area+928];
	add.f64 	%fd244, %fd242, %fd243;
	ld.shared.f64 	%fd245, [_ZZ9calc_areadPdE8tmp_area+936];
	add.f64 	%fd246, %fd244, %fd245;
	ld.shared.f64 	%fd247, [_ZZ9calc_areadPdE8tmp_area+944];
	add.f64 	%fd248, %fd246, %fd247;
	ld.shared.f64 	%fd249, [_ZZ9calc_areadPdE8tmp_area+952];
	add.f64 	%fd250, %fd248, %fd249;
	ld.shared.f64 	%fd251, [_ZZ9calc_areadPdE8tmp_area+960];
	add.f64 	%fd252, %fd250, %fd251;
	ld.shared.f64 	%fd253, [_ZZ9calc_areadPdE8tmp_area+968];
	add.f64 	%fd254, %fd252, %fd253;
	ld.shared.f64 	%fd255, [_ZZ9calc_areadPdE8tmp_area+976];
	add.f64 	%fd256, %fd254, %fd255;
	ld.shared.f64 	%fd257, [_ZZ9calc_areadPdE8tmp_area+984];
	add.f64 	%fd258, %fd256, %fd257;
	ld.shared.f64 	%fd259, [_ZZ9calc_areadPdE8tmp_area+992];
	add.f64 	%fd260, %fd258, %fd259;
	ld.shared.f64 	%fd261, [_ZZ9calc_areadPdE8tmp_area+1000];
	add.f64 	%fd262, %fd260, %fd261;
	ld.shared.f64 	%fd263, [_ZZ9calc_areadPdE8tmp_area+1008];
	add.f64 	%fd264, %fd262, %fd263;
	ld.shared.f64 	%fd265, [_ZZ9calc_areadPdE8tmp_area+1016];
	add.f64 	%fd266, %fd264, %fd265;
	cvta.to.global.u64 	%rd2, %rd1;
	mul.wide.u32 	%rd3, %r1, 8;
	add.s64 	%rd4, %rd2, %rd3;
	st.global.f64 	[%rd4], %fd266;
$L__BB0_4:
	ret;

}


// ===== COMPILED SASS (sm_100) =====

	.target	sm_100

	.elftype	@"ET_EXEC"


//--------------------- .note.nv.tkinfo           --------------------------
	.section	.note.nv.tkinfo,"",@"SHT_NOTE"
	.sectionflags	@"SHF_NOTE_NV_TKINFO"
	.tkinfo
        /*0018*/ 	.word	0x00000002
        /*0030*/ 	.string	""
        /*0030*/ 	.string	"ptxas"
        /*0030*/ 	.string	"Cuda compilation tools, release 13.0, V13.0.88"
        /*0030*/ 	.string	"Build cuda_13.0.r13.0/compiler.36424714_0"
        /*0030*/ 	.string	"-arch sm_100 -m 64 "



//--------------------- .note.nv.cuinfo           --------------------------
	.section	.note.nv.cuinfo,"",@"SHT_NOTE"
	.sectionflags	@"SHF_NOTE_NV_CUINFO"
        /*0018*/ 	.short	0x0002
        /*001a*/ 	.short	0x0064
        /*001c*/ 	.short	0x0082
	.zero		2


//--------------------- .nv.info                  --------------------------
	.section	.nv.info,"",@"SHT_CUDA_INFO"
	.align	4


	//----- nvinfo : EIATTR_REGCOUNT
	.align		4
        /*0000*/ 	.byte	0x04, 0x2f
        /*0002*/ 	.short	(.L_1 - .L_0)
	.align		4
.L_0:
        /*0004*/ 	.word	index@(_Z9calc_areadPd)
        /*0008*/ 	.word	0x00000014


	//----- nvinfo : EIATTR_FRAME_SIZE
	.align		4
.L_1:
        /*000c*/ 	.byte	0x04, 0x11
        /*000e*/ 	.short	(.L_3 - .L_2)
	.align		4
.L_2:
        /*0010*/ 	.word	index@($__internal_0_$__cuda_sm20_dsqrt_rn_f64_mediumpath_v1)
        /*0014*/ 	.word	0x00000000


	//----- nvinfo : EIATTR_FRAME_SIZE
	.align		4
.L_3:
        /*0018*/ 	.byte	0x04, 0x11
        /*001a*/ 	.short	(.L_5 - .L_4)
	.align		4
.L_4:
        /*001c*/ 	.word	index@(_Z9calc_areadPd)
        /*0020*/ 	.word	0x00000000


	//----- nvinfo : EIATTR_MIN_STACK_SIZE
	.align		4
.L_5:
        /*0024*/ 	.byte	0x04, 0x12
        /*0026*/ 	.short	(.L_7 - .L_6)
	.align		4
.L_6:
        /*0028*/ 	.word	index@(_Z9calc_areadPd)
        /*002c*/ 	.word	0x00000000
.L_7:


//--------------------- .nv.compat                --------------------------
	.section	.nv.compat,"",@"SHT_CUDA_COMPAT_INFO"
	.align	4
        /*0000*/ 	.byte	0x02, 0x09, 0x00, 0x00, 0x02, 0x02, 0x01, 0x00, 0x02, 0x05, 0x05, 0x00, 0x03, 0x07, 0x01, 0x01
        /*0010*/ 	.byte	0x02, 0x03, 0x00, 0x00, 0x02, 0x06, 0x01, 0x00, 0x04, 0x0b, 0x08, 0x00, 0x01, 0x00, 0x00, 0x00
        /*0020*/ 	.byte	0x00, 0x00, 0x00, 0x00


//--------------------- .nv.info._Z9calc_areadPd  --------------------------
	.section	.nv.info._Z9calc_areadPd,"",@"SHT_CUDA_INFO"
	.sectionflags	@""
	.align	4


	//----- nvinfo : EIATTR_CUDA_API_VERSION
	.align		4
        /*0000*/ 	.byte	0x04, 0x37
        /*0002*/ 	.short	(.L_9 - .L_8)
.L_8:
        /*0004*/ 	.word	0x00000082


	//----- nvinfo : EIATTR_KPARAM_INFO
	.align		4
.L_9:
        /*0008*/ 	.byte	0x04, 0x17
        /*000a*/ 	.short	(.L_11 - .L_10)
.L_10:
        /*000c*/ 	.word	0x00000000
        /*0010*/ 	.short	0x0001
        /*0012*/ 	.short	0x0008
        /*0014*/ 	.byte	0x00, 0xf5, 0x21, 0x00


	//----- nvinfo : EIATTR_KPARAM_INFO
	.align		4
.L_11:
        /*0018*/ 	.byte	0x04, 0x17
        /*001a*/ 	.short	(.L_13 - .L_12)
.L_12:
        /*001c*/ 	.word	0x00000000
        /*0020*/ 	.short	0x0000
        /*0022*/ 	.short	0x0000
        /*0024*/ 	.byte	0x00, 0xf0, 0x21, 0x00


	//----- nvinfo : EIATTR_SPARSE_MMA_MASK
	.align		4
.L_13:
        /*0028*/ 	.byte	0x03, 0x50
        /*002a*/ 	.short	0x0000


	//----- nvinfo : EIATTR_MAXREG_COUNT
	.align		4
        /*002c*/ 	.byte	0x03, 0x1b
        /*002e*/ 	.short	0x00ff


	//----- nvinfo : EIATTR_NUM_BARRIERS
	.align		4
        /*0030*/ 	.byte	0x02, 0x4c
        /*0032*/ 	.byte	0x01
	.zero		1


	//----- nvinfo : EIATTR_MERCURY_ISA_VERSION
	.align		4
        /*0034*/ 	.byte	0x03, 0x5f
        /*0036*/ 	.short	0x0101


	//----- nvinfo : EIATTR_VRC_CTA_INIT_COUNT
	.align		4
        /*0038*/ 	.byte	0x02, 0x4a
	.zero		1
	.zero		1


	//----- nvinfo : EIATTR_EXIT_INSTR_OFFSETS
	.align		4
        /*003c*/ 	.byte	0x04, 0x1c
        /*003e*/ 	.short	(.L_15 - .L_14)


	//   ....[0]....
.L_14:
        /*0040*/ 	.word	0x000002e0


	//   ....[1]....
        /*0044*/ 	.word	0x00000f30


	//----- nvinfo : EIATTR_CRS_STACK_SIZE
	.align		4
.L_15:
        /*0048*/ 	.byte	0x04, 0x1e
        /*004a*/ 	.short	(.L_17 - .L_16)
.L_16:
        /*004c*/ 	.word	0x00000000


	//----- nvinfo : EIATTR_CBANK_PARAM_SIZE
	.align		4
.L_17:
        /*0050*/ 	.byte	0x03, 0x19
        /*0052*/ 	.short	0x0010


	//----- nvinfo : EIATTR_PARAM_CBANK
	.align		4
        /*0054*/ 	.byte	0x04, 0x0a
        /*0056*/ 	.short	(.L_19 - .L_18)
	.align		4
.L_18:
        /*0058*/ 	.word	index@(.nv.constant0._Z9calc_areadPd)
        /*005c*/ 	.short	0x0380
        /*005e*/ 	.short	0x0010


	//----- nvinfo : EIATTR_SW_WAR
	.align		4
.L_19:
        /*0060*/ 	.byte	0x04, 0x36
        /*0062*/ 	.short	(.L_21 - .L_20)
.L_20:
        /*0064*/ 	.word	0x00000008
.L_21:


//--------------------- .nv.callgraph             --------------------------
	.section	.nv.callgraph,"",@"SHT_CUDA_CALLGRAPH"
	.align	4
	.sectionentsize	8
	.align		4
        /*0000*/ 	.word	0x00000000
	.align		4
        /*0004*/ 	.word	0xffffffff
	.align		4
        /*0008*/ 	.word	0x00000000
	.align		4
        /*000c*/ 	.word	0xfffffffe
	.align		4
        /*0010*/ 	.word	0x00000000
	.align		4
        /*0014*/ 	.word	0xfffffffd
	.align		4
        /*0018*/ 	.word	0x00000000
	.align		4
        /*001c*/ 	.word	0xfffffffc


//--------------------- .text._Z9calc_areadPd     --------------------------
	.section	.text._Z9calc_areadPd,"ax",@progbits
	.align	128
        .global         _Z9calc_areadPd
        .type           _Z9calc_areadPd,@function
        .size           _Z9calc_areadPd,(.L_x_9 - _Z9calc_areadPd)
        .other          _Z9calc_areadPd,@"STO_CUDA_ENTRY STV_DEFAULT"
_Z9calc_areadPd:
.text._Z9calc_areadPd:
[----:B------:R-:W-:Y:S01]  /*0000*/  LDC R1, c[0x0][0x37c] ;  /* 0x0000df00ff017b82 */ /* 0x000fe20000000800 */
[----:B------:R-:W0:Y:S01]  /*0010*/  S2R R0, SR_CTAID.X ;  /* 0x0000000000007919 */ /* 0x000e220000002500 */
[----:B------:R-:W0:Y:S01]  /*0020*/  LDCU UR4, c[0x0][0x360] ;  /* 0x00006c00ff0477ac */ /* 0x000e220008000800 */
[----:B------:R-:W-:Y:S01]  /*0030*/  BSSY.RECONVERGENT B0, `(.L_x_0) ;  /* 0x0000022000007945 */ /* 0x000fe20003800200 */
[----:B------:R-:W-:Y:S01]  /*0040*/  CS2R R4, SRZ ;  /* 0x0000000000047805 */ /* 0x000fe2000001ff00 */
[----:B------:R-:W0:Y:S02]  /*0050*/  S2R R3, SR_TID.X ;  /* 0x0000000000037919 */ /* 0x000e240000002100 */
[----:B0-----:R-:W-:-:S05]  /*0060*/  IMAD R2, R0, UR4, R3 ;  /* 0x0000000400027c24 */ /* 0x001fca000f8e0203 */
[----:B------:R-:W-:-:S13]  /*0070*/  ISETP.GT.AND P0, PT, R2, 0x5f5e0fe, PT ;  /* 0x05f5e0fe0200780c */ /* 0x000fda0003f04270 */
[----:B------:R-:W-:Y:S05]  /*0080*/  @P0 BRA `(.L_x_1) ;  /* 0x0000000000700947 */ /* 0x000fea0003800000 */
[----:B------:R-:W0:Y:S01]  /*0090*/  LDCU.64 UR4, c[0x0][0x380] ;  /* 0x00007000ff0477ac */ /* 0x000e220008000a00 */
[----:B------:R-:W0:Y:S01]  /*00a0*/  I2F.F64 R4, R2 ;  /* 0x0000000200047312 */ /* 0x000e220000201c00 */
[----:B------:R-:W-:Y:S01]  /*00b0*/  IMAD.MOV.U32 R10, RZ, RZ, 0x0 ;  /* 0x00000000ff0a7424 */ /* 0x000fe200078e00ff */
[----:B------:R-:W-:Y:S01]  /*00c0*/  BSSY.RECONVERGENT B1, `(.L_x_2) ;  /* 0x0000016000017945 */ /* 0x000fe20003800200 */
[----:B------:R-:W-:Y:S01]  /*00d0*/  IMAD.MOV.U32 R11, RZ, RZ, 0x3fd80000 ;  /* 0x3fd80000ff0b7424 */ /* 0x000fe200078e00ff */
[----:B0-----:R-:W-:-:S08]  /*00e0*/  DMUL R4, R4, UR4 ;  /* 0x0000000404047c28 */ /* 0x001fd00008000000 */
[----:B------:R-:W-:-:S06]  /*00f0*/  DFMA R4, -R4, R4, 1 ;  /* 0x3ff000000404742b */ /* 0x000fcc0000000104 */
[----:B------:R-:W0:Y:S04]  /*0100*/  MUFU.RSQ64H R9, R5 ;  /* 0x0000000500097308 */ /* 0x000e280000001c00 */
[----:B------:R-:W-:-:S05]  /*0110*/  VIADD R8, R5, 0xfcb00000 ;  /* 0xfcb0000005087836 */ /* 0x000fca0000000000 */
[----:B------:R-:W-:Y:S01]  /*0120*/  ISETP.GE.U32.AND P0, PT, R8, 0x7ca00000, PT ;  /* 0x7ca000000800780c */ /* 0x000fe20003f06070 */
[----:B0-----:R-:W-:-:S08]  /*0130*/  DMUL R6, R8, R8 ;  /* 0x0000000808067228 */ /* 0x001fd00000000000 */
[----:B------:R-:W-:-:S08]  /*0140*/  DFMA R6, R4, -R6, 1 ;  /* 0x3ff000000406742b */ /* 0x000fd00000000806 */
[----:B------:R-:W-:Y:S02]  /*0150*/  DFMA R10, R6, R10, 0.5 ;  /* 0x3fe00000060a742b */ /* 0x000fe4000000000a */
[----:B------:R-:W-:-:S08]  /*0160*/  DMUL R6, R8, R6 ;  /* 0x0000000608067228 */ /* 0x000fd00000000000 */
[----:B------:R-:W-:-:S08]  /*0170*/  DFMA R10, R10, R6, R8 ;  /* 0x000000060a0a722b */ /* 0x000fd00000000008 */
[----:B------:R-:W-:Y:S02]  /*0180*/  DMUL R12, R4, R10 ;  /* 0x0000000a040c7228 */ /* 0x000fe40000000000 */
[----:B------:R-:W-:Y:S01]  /*0190*/  VIADD R17, R11, 0xfff00000 ;  /* 0xfff000000b117836 */ /* 0x000fe20000000000 */
[----:B------:R-:W-:-:S05]  /*01a0*/  MOV R16, R10 ;  /* 0x0000000a00107202 */ /* 0x000fca0000000f00 */
[----:B------:R-:W-:-:S08]  /*01b0*/  DFMA R14, R12, -R12, R4 ;  /* 0x8000000c0c0e722b */ /* 0x000fd00000000004 */
[----:B------:R-:W-:Y:S01]  /*01c0*/  DFMA R6, R14, R16, R12 ;  /* 0x000000100e06722b */ /* 0x000fe2000000000c */
[----:B------:R-:W-:Y:S10]  /*01d0*/  @!P0 BRA `(.L_x_3) ;  /* 0x0000000000108947 */ /* 0x000ff40003800000 */
[----:B------:R-:W-:-:S07]  /*01e0*/  MOV R6, 0x200 ;  /* 0x0000020000067802 */ /* 0x000fce0000000f00 */
[----:B------:R-:W-:Y:S05]  /*01f0*/  CALL.REL.NOINC `($__internal_0_$__cuda_sm20_dsqrt_rn_f64_mediumpath_v1) ;  /* 0x0000000c00507944 */ /* 0x000fea0003c00000 */
[----:B------:R-:W-:Y:S02]  /*0200*/  IMAD.MOV.U32 R6, RZ, RZ, R8 ;  /* 0x000000ffff067224 */ /* 0x000fe400078e0008 */
[----:B------:R-:W-:-:S07]  /*0210*/  IMAD.MOV.U32 R7, RZ, RZ, R9 ;  /* 0x000000ffff077224 */ /* 0x000fce00078e0009 */
.L_x_3:
[----:B------:R-:W-:Y:S05]  /*0220*/  BSYNC.RECONVERGENT B1 ;  /* 0x0000000000017941 */ /* 0x000fea0003800200 */
.L_x_2:
[----:B------:R-:W0:Y:S02]  /*0230*/  LDCU.64 UR4, c[0x0][0x380] ;  /* 0x00007000ff0477ac */ /* 0x000e240008000a00 */
[----:B0-----:R-:W-:-:S11]  /*0240*/  DMUL R4, R6, UR4 ;  /* 0x0000000406047c28 */ /* 0x001fd60008000000 */
.L_x_1:
[----:B------:R-:W-:Y:S05]  /*0250*/  BSYNC.RECONVERGENT B0 ;  /* 0x0000000000007941 */ /* 0x000fea0003800200 */
.L_x_0:
[----:B------:R-:W0:Y:S01]  /*0260*/  S2UR UR5, SR_CgaCtaId ;  /* 0x00000000000579c3 */ /* 0x000e220000008800 */
[----:B------:R-:W-:Y:S01]  /*0270*/  UMOV UR4, 0x400 ;  /* 0x0000040000047882 */ /* 0x000fe20000000000 */
[----:B------:R-:W-:-:S04]  /*0280*/  ISETP.GT.AND P0, PT, R2, 0x5f5e0fe, PT ;  /* 0x05f5e0fe0200780c */ /* 0x000fc80003f04270 */
[----:B------:R-:W-:Y:S01]  /*0290*/  ISETP.NE.OR P0, PT, R3, RZ, P0 ;  /* 0x000000ff0300720c */ /* 0x000fe20000705670 */
[----:B0-----:R-:W-:-:S06]  /*02a0*/  ULEA UR4, UR5, UR4, 0x18 ;  /* 0x0000000405047291 */ /* 0x001fcc000f8ec0ff */
[----:B------:R-:W-:-:S05]  /*02b0*/  LEA R3, R3, UR4, 0x3 ;  /* 0x0000000403037c11 */ /* 0x000fca000f8e18ff */
[----:B------:R0:W-:Y:S01]  /*02c0*/  STS.64 [R3], R4 ;  /* 0x0000000403007388 */ /* 0x0001e20000000a00 */
[----:B------:R-:W-:Y:S06]  /*02d0*/  BAR.SYNC.DEFER_BLOCKING 0x0 ;  /* 0x0000000000007b1d */ /* 0x000fec0000010000 */
[----:B------:R-:W-:Y:S05]  /*02e0*/  @P0 EXIT ;  /* 0x000000000000094d */ /* 0x000fea0003800000 */
[----:B------:R-:W1:Y:S01]  /*02f0*/  LDS.128 R12, [UR4] ;  /* 0x00000004ff0c7984 */ /* 0x000e620008000c00 */
[----:B------:R-:W2:Y:S03]  /*0300*/  LDCU.64 UR6, c[0x0][0x358] ;  /* 0x00006b00ff0677ac */ /* 0x000ea60008000a00 */
[----:B------:R-:W3:Y:S04]  /*0310*/  LDS.128 R8, [UR4+0x10] ;  /* 0x00001004ff087984 */ /* 0x000ee80008000c00 */
[----:B0-----:R-:W0:Y:S01]  /*0320*/  LDS.128 R4, [UR4+0x20] ;  /* 0x00002004ff047984 */ /* 0x001e220008000c00 */
[----:B-1----:R-:W-:-:S08]  /*0330*/  DADD R12, RZ, R12 ;  /* 0x00000000ff0c7229 */ /* 0x002fd0000000000c */
[----:B------:R-:W-:Y:S02]  /*0340*/  DADD R2, R12, R14 ;  /* 0x000000000c027229 */ /* 0x000fe4000000000e */
[----:B------:R-:W1:Y:S06]  /*0350*/  LDS.128 R12, [UR4+0x30] ;  /* 0x00003004ff0c7984 */ /* 0x000e6c0008000c00 */
[----:B---3--:R-:W-:-:S08]  /*0360*/  DADD R2, R2, R8 ;  /* 0x0000000002027229 */ /* 0x008fd00000000008 */
[----:B------:R-:W-:Y:S01]  /*0370*/  DADD R2, R2, R10 ;  /* 0x0000000002027229 */ /* 0x000fe2000000000a */
[----:B------:R-:W3:Y:S07]  /*0380*/  LDS.128 R8, [UR4+0x40] ;  /* 0x00004004ff087984 */ /* 0x000eee0008000c00 */
[----:B0-----:R-:W-:-:S08]  /*0390*/  DADD R2, R2, R4 ;  /* 0x0000000002027229 */ /* 0x001fd00000000004 */
[----:B------:R-:W-:Y:S01]  /*03a0*/  DADD R2, R2, R6 ;  /* 0x0000000002027229 */ /* 0x000fe20000000006 */
[----:B------:R-:W0:Y:S07]  /*03b0*/  LDS.128 R4, [UR4+0x50] ;  /* 0x00005004ff047984 */ /* 0x000e2e0008000c00 */
[----:B-1----:R-:W-:-:S08]  /*03c0*/  DADD R2, R2, R12 ;  /* 0x0000000002027229 */ /* 0x002fd0000000000c */
[----:B------:R-:W-:Y:S01]  /*03d0*/  DADD R2, R2, R14 ;  /* 0x0000000002027229 */ /* 0x000fe2000000000e */
[----:B------:R-:W1:Y:S07]  /*03e0*/  LDS.128 R12, [UR4+0x60] ;  /* 0x00006004ff0c7984 */ /* 0x000e6e0008000c00 */
        /* <DEDUP_REMOVED lines=172> */
[----:B------:R-:W-:-:S08]  /*0eb0*/  DADD R2, R2, R10 ;  /* 0x0000000002027229 */ /* 0x000fd0000000000a */
[----:B0-----:R-:W-:Y:S01]  /*0ec0*/  DADD R2, R2, R4 ;  /* 0x0000000002027229 */ /* 0x001fe20000000004 */
[----:B------:R-:W0:Y:S07]  /*0ed0*/  LDC.64 R4, c[0x0][0x388] ;  /* 0x0000e200ff047b82 */ /* 0x000e2e0000000a00 */
[----:B------:R-:W-:-:S08]  /*0ee0*/  DADD R2, R2, R6 ;  /* 0x0000000002027229 */ /* 0x000fd00000000006 */
[----:B-1----:R-:W-:-:S08]  /*0ef0*/  DADD R2, R2, R12 ;  /* 0x0000000002027229 */ /* 0x002fd0000000000c */
[----:B------:R-:W-:Y:S01]  /*0f00*/  DADD R2, R2, R14 ;  /* 0x0000000002027229 */ /* 0x000fe2000000000e */
[----:B0-----:R-:W-:-:S06]  /*0f10*/  IMAD.WIDE.U32 R4, R0, 0x8, R4 ;  /* 0x0000000800047825 */ /* 0x001fcc00078e0004 */
[----:B--2---:R-:W-:Y:S01]  /*0f20*/  STG.E.64 desc[UR6][R4.64], R2 ;  /* 0x0000000204007986 */ /* 0x004fe2000c101b06 */
[----:B------:R-:W-:Y:S05]  /*0f30*/  EXIT ;  /* 0x000000000000794d */ /* 0x000fea0003800000 */
        .weak           $__internal_0_$__cuda_sm20_dsqrt_rn_f64_mediumpath_v1
        .type           $__internal_0_$__cuda_sm20_dsqrt_rn_f64_mediumpath_v1,@function
        .size           $__internal_0_$__cuda_sm20_dsqrt_rn_f64_mediumpath_v1,(.L_x_9 - $__internal_0_$__cuda_sm20_dsqrt_rn_f64_mediumpath_v1)
$__internal_0_$__cuda_sm20_dsqrt_rn_f64_mediumpath_v1:
[----:B------:R-:W-:Y:S01]  /*0f40*/  ISETP.GE.U32.AND P0, PT, R8, -0x3400000, PT ;  /* 0xfcc000000800780c */ /* 0x000fe20003f06070 */
[----:B------:R-:W-:Y:S01]  /*0f50*/  BSSY.RECONVERGENT B2, `(.L_x_4) ;  /* 0x0000024000027945 */ /* 0x000fe20003800200 */
[----:B------:R-:W-:-:S11]  /*0f60*/  IMAD.MOV.U32 R11, RZ, RZ, R17 ;  /* 0x000000ffff0b7224 */ /* 0x000fd600078e0011 */
[----:B------:R-:W-:Y:S05]  /*0f70*/  @!P0 BRA `(.L_x_5) ;  /* 0x0000000000208947 */ /* 0x000fea0003800000 */
[----:B------:R-:W-:-:S10]  /*0f80*/  DFMA.RM R10, R14, R10, R12 ;  /* 0x0000000a0e0a722b */ /* 0x000fd4000000400c */
[----:B------:R-:W-:-:S04]  /*0f90*/  IADD3 R8, P0, PT, R10, 0x1, RZ ;  /* 0x000000010a087810 */ /* 0x000fc80007f1e0ff */
[----:B------:R-:W-:-:S06]  /*0fa0*/  IADD3.X R9, PT, PT, RZ, R11, RZ, P0, !PT ;  /* 0x0000000bff097210 */ /* 0x000fcc00007fe4ff */
[----:B------:R-:W-:-:S08]  /*0fb0*/  DFMA.RP R4, -R10, R8, R4 ;  /* 0x000000080a04722b */ /* 0x000fd00000008104 */
[----:B------:R-:W-:-:S06]  /*0fc0*/  DSETP.GT.AND P0, PT, R4, RZ, PT ;  /* 0x000000ff0400722a */ /* 0x000fcc0003f04000 */
[----:B------:R-:W-:Y:S02]  /*0fd0*/  FSEL R8, R8, R10, P0 ;  /* 0x0000000a08087208 */ /* 0x000fe40000000000 */
[----:B------:R-:W-:Y:S01]  /*0fe0*/  FSEL R9, R9, R11, P0 ;  /* 0x0000000b09097208 */ /* 0x000fe20000000000 */
[----:B------:R-:W-:Y:S06]  /*0ff0*/  BRA `(.L_x_6) ;  /* 0x0000000000647947 */ /* 0x000fec0003800000 */
.L_x_5:
[----:B------:R-:W-:-:S14]  /*1000*/  DSETP.NE.AND P0, PT, R4, RZ, PT ;  /* 0x000000ff0400722a */ /* 0x000fdc0003f05000 */
[----:B------:R-:W-:Y:S05]  /*1010*/  @!P0 BRA `(.L_x_7) ;  /* 0x0000000000588947 */ /* 0x000fea0003800000 */
[----:B------:R-:W-:-:S13]  /*1020*/  ISETP.GE.AND P0, PT, R5, RZ, PT ;  /* 0x000000ff0500720c */ /* 0x000fda0003f06270 */
[----:B------:R-:W-:Y:S02]  /*1030*/  @!P0 IMAD.MOV.U32 R8, RZ, RZ, 0x0 ;  /* 0x00000000ff088424 */ /* 0x000fe400078e00ff */
[----:B------:R-:W-:Y:S01]  /*1040*/  @!P0 IMAD.MOV.U32 R9, RZ, RZ, -0x80000 ;  /* 0xfff80000ff098424 */ /* 0x000fe200078e00ff */
[----:B------:R-:W-:Y:S06]  /*1050*/  @!P0 BRA `(.L_x_6) ;  /* 0x00000000004c8947 */ /* 0x000fec0003800000 */
[----:B------:R-:W-:-:S13]  /*1060*/  ISETP.GT.AND P0, PT, R5, 0x7fefffff, PT ;  /* 0x7fefffff0500780c */ /* 0x000fda0003f04270 */
[----:B------:R-:W-:Y:S05]  /*1070*/  @P0 BRA `(.L_x_7) ;  /* 0x0000000000400947 */ /* 0x000fea0003800000 */
[----:B------:R-:W-:Y:S01]  /*1080*/  DMUL R4, R4, 8.11296384146066816958e+31 ;  /* 0x4690000004047828 */ /* 0x000fe20000000000 */
[----:B------:R-:W-:Y:S01]  /*1090*/  IMAD.MOV.U32 R8, RZ, RZ, RZ ;  /* 0x000000ffff087224 */ /* 0x000fe200078e00ff */
[----:B------:R-:W-:Y:S01]  /*10a0*/  MOV R12, 0x0 ;  /* 0x00000000000c7802 */ /* 0x000fe20000000f00 */
[----:B------:R-:W-:-:S03]  /*10b0*/  IMAD.MOV.U32 R13, RZ, RZ, 0x3fd80000 ;  /* 0x3fd80000ff0d7424 */ /* 0x000fc600078e00ff */
[----:B------:R-:W0:Y:S02]  /*10c0*/  MUFU.RSQ64H R9, R5 ;  /* 0x0000000500097308 */ /* 0x000e240000001c00 */
[----:B0-----:R-:W-:-:S08]  /*10d0*/  DMUL R10, R8, R8 ;  /* 0x00000008080a7228 */ /* 0x001fd00000000000 */
[----:B------:R-:W-:-:S08]  /*10e0*/  DFMA R10, R4, -R10, 1 ;  /* 0x3ff00000040a742b */ /* 0x000fd0000000080a */
[----:B------:R-:W-:Y:S02]  /*10f0*/  DFMA R12, R10, R12, 0.5 ;  /* 0x3fe000000a0c742b */ /* 0x000fe4000000000c */
[----:B------:R-:W-:-:S08]  /*1100*/  DMUL R10, R8, R10 ;  /* 0x0000000a080a7228 */ /* 0x000fd00000000000 */
[----:B------:R-:W-:-:S08]  /*1110*/  DFMA R10, R12, R10, R8 ;  /* 0x0000000a0c0a722b */ /* 0x000fd00000000008 */
[----:B------:R-:W-:Y:S02]  /*1120*/  DMUL R8, R4, R10 ;  /* 0x0000000a04087228 */ /* 0x000fe40000000000 */
[----:B------:R-:W-:-:S06]  /*1130*/  VIADD R11, R11, 0xfff00000 ;  /* 0xfff000000b0b7836 */ /* 0x000fcc0000000000 */
[----:B------:R-:W-:-:S08]  /*1140*/  DFMA R12, R8, -R8, R4 ;  /* 0x80000008080c722b */ /* 0x000fd00000000004 */
[----:B------:R-:W-:-:S10]  /*1150*/  DFMA R8, R10, R12, R8 ;  /* 0x0000000c0a08722b */ /* 0x000fd40000000008 */
[----:B------:R-:W-:Y:S01]  /*1160*/  IADD3 R9, PT, PT, R9, -0x3500000, RZ ;  /* 0xfcb0000009097810 */ /* 0x000fe20007ffe0ff */
[----:B------:R-:W-:Y:S06]  /*1170*/  BRA `(.L_x_6) ;  /* 0x0000000000047947 */ /* 0x000fec0003800000 */
.L_x_7:
[----:B------:R-:W-:-:S11]  /*1180*/  DADD R8, R4, R4 ;  /* 0x0000000004087229 */ /* 0x000fd60000000004 */
.L_x_6:
[----:B------:R-:W-:Y:S05]  /*1190*/  BSYNC.RECONVERGENT B2 ;  /* 0x0000000000027941 */ /* 0x000fea0003800200 */
.L_x_4:
[----:B------:R-:W-:-:S04]  /*11a0*/  IMAD.MOV.U32 R7, RZ, RZ, 0x0 ;  /* 0x00000000ff077424 */ /* 0x000fc800078e00ff */
[----:B------:R-:W-:Y:S05]  /*11b0*/  RET.REL.NODEC R6 `(_Z9calc_areadPd) ;  /* 0xffffffec06907950 */ /* 0x000fea0003c3ffff */
.L_x_8:
[----:B------:R-:W-:-:S00]  /*11c0*/  BRA `(.L_x_8) ;  /* 0xfffffffc00fc7947 */ /* 0x000fc0000383ffff */
[----:B------:R-:W-:-:S00]  /*11d0*/  NOP ;  /* 0x0000000000007918 */ /* 0x000fc00000000000 */
        /* <DEDUP_REMOVED lines=10> */
.L_x_9:


//--------------------- .nv.shared._Z9calc_areadPd --------------------------
	.section	.nv.shared._Z9calc_areadPd,"aw",@nobits
	.sectionflags	@""
	.align	8
.nv.shared._Z9calc_areadPd:
	.zero		2048


//--------------------- .nv.shared.reserved.0     --------------------------
	.section	.nv.shared.reserved.0,"aw",@nobits
	.weak		__nv_reservedSMEM_offset_0_alias
	.size		__nv_reservedSMEM_offset_0_alias, 0, 64
	.other		__nv_reservedSMEM_offset_0_alias,@"STO_CUDA_RESERVED_SHARED STV_DEFAULT"
__nv_reservedSMEM_offset_0_alias:
	.zero		0
	.zero		64


//--------------------- .nv.constant0._Z9calc_areadPd --------------------------
	.section	.nv.constant0._Z9calc_areadPd,"a",@progbits
	.sectionflags	@""
	.align	4
.nv.constant0._Z9calc_areadPd:
	.zero		912


//--------------------- SYMBOLS --------------------------

	.type		.nv.reservedSmem.offset0,@object
	.size		.nv.reservedSmem.offset0,0x4
	.type		.nv.reservedSmem.cap,@object
	.size		.nv.reservedSmem.cap,0x4
